//
// Generated by NVIDIA NVVM Compiler
//
// Compiler Build ID: CL-36424714
// Cuda compilation tools, release 13.0, V13.0.88
// Based on NVVM 20.0.0
//

.version 9.0
.target sm_100
.address_size 64

	// .globl	_Z9lock_demoPiS_i

.visible .entry _Z9lock_demoPiS_i(
	.param .u64 .ptr .align 1 _Z9lock_demoPiS_i_param_0,
	.param .u64 .ptr .align 1 _Z9lock_demoPiS_i_param_1,
	.param .u32 _Z9lock_demoPiS_i_param_2
)
{
	.reg .pred 	%p<4>;
	.reg .b32 	%r<9>;
	.reg .b64 	%rd<5>;

	ld.param.u64 	%rd4, [_Z9lock_demoPiS_i_param_0];
	ld.param.u64 	%rd3, [_Z9lock_demoPiS_i_param_1];
	ld.param.u32 	%r3, [_Z9lock_demoPiS_i_param_2];
	cvta.to.global.u64 	%rd1, %rd4;
	setp.lt.s32 	%p1, %r3, 1;
	@%p1 bra 	$L__BB0_4;
	cvta.to.global.u64 	%rd2, %rd3;
	mov.b32 	%r8, 0;
$L__BB0_2:
	atom.relaxed.global.cas.b32 	%r5, [%rd1], 0, 1;
	setp.ne.s32 	%p2, %r5, 0;
	@%p2 bra 	$L__BB0_2;
	atom.global.add.u32 	%r6, [%rd2], 1;
	atom.global.exch.b32 	%r7, [%rd1], 0;
	add.s32 	%r8, %r8, 1;
	setp.ne.s32 	%p3, %r8, %r3;
	@%p3 bra 	$L__BB0_2;
$L__BB0_4:
	ret;

}


// ===== COMPILED SASS (sm_100) =====

	.target	sm_100

	.elftype	@"ET_EXEC"


//--------------------- .note.nv.tkinfo           --------------------------
	.section	.note.nv.tkinfo,"",@"SHT_NOTE"
	.sectionflags	@"SHF_NOTE_NV_TKINFO"
	.tkinfo
        /*0018*/ 	.word	0x00000002
        /*0030*/ 	.string	""
        /*0030*/ 	.string	"ptxas"
        /*0030*/ 	.string	"Cuda compilation tools, release 13.0, V13.0.88"
        /*0030*/ 	.string	"Build cuda_13.0.r13.0/compiler.36424714_0"
        /*0030*/ 	.string	"-arch sm_100 -m 64 "



//--------------------- .note.nv.cuinfo           --------------------------
	.section	.note.nv.cuinfo,"",@"SHT_NOTE"
	.sectionflags	@"SHF_NOTE_NV_CUINFO"
        /*0018*/ 	.short	0x0002
        /*001a*/ 	.short	0x0064
        /*001c*/ 	.short	0x0082
	.zero		2


//--------------------- .nv.info                  --------------------------
	.section	.nv.info,"",@"SHT_CUDA_INFO"
	.align	4


	//----- nvinfo : EIATTR_REGCOUNT
	.align		4
        /*0000*/ 	.byte	0x04, 0x2f
        /*0002*/ 	.short	(.L_1 - .L_0)
	.align		4
.L_0:
        /*0004*/ 	.word	index@(_Z9lock_demoPiS_i)
        /*0008*/ 	.word	0x0000000c


	//----- nvinfo : EIATTR_FRAME_SIZE
	.align		4
.L_1:
        /*000c*/ 	.byte	0x04, 0x11
        /*000e*/ 	.short	(.L_3 - .L_2)
	.align		4
.L_2:
        /*0010*/ 	.word	index@(_Z9lock_demoPiS_i)
        /*0014*/ 	.word	0x00000000


	//----- nvinfo : EIATTR_MIN_STACK_SIZE
	.align		4
.L_3:
        /*0018*/ 	.byte	0x04, 0x12
        /*001a*/ 	.short	(.L_5 - .L_4)
	.align		4
.L_4:
        /*001c*/ 	.word	index@(_Z9lock_demoPiS_i)
        /*0020*/ 	.word	0x00000000
.L_5:


//--------------------- .nv.compat                --------------------------
	.section	.nv.compat,"",@"SHT_CUDA_COMPAT_INFO"
	.align	4
        /*0000*/ 	.byte	0x02, 0x09, 0x00, 0x00, 0x02, 0x02, 0x01, 0x00, 0x02, 0x05, 0x05, 0x00, 0x03, 0x07, 0x01, 0x01
        /*0010*/ 	.byte	0x02, 0x03, 0x00, 0x00, 0x02, 0x06, 0x01, 0x00, 0x04, 0x0b, 0x08, 0x00, 0x09, 0x00, 0x00, 0x00
        /*0020*/ 	.byte	0x00, 0x00, 0x00, 0x00


//--------------------- .nv.info._Z9lock_demoPiS_i --------------------------
	.section	.nv.info._Z9lock_demoPiS_i,"",@"SHT_CUDA_INFO"
	.sectionflags	@""
	.align	4


	//----- nvinfo : EIATTR_CUDA_API_VERSION
	.align		4
        /*0000*/ 	.byte	0x04, 0x37
        /*0002*/ 	.short	(.L_7 - .L_6)
.L_6:
        /*0004*/ 	.word	0x00000082


	//----- nvinfo : EIATTR_KPARAM_INFO
	.align		4
.L_7:
        /*0008*/ 	.byte	0x04, 0x17
        /*000a*/ 	.short	(.L_9 - .L_8)
.L_8:
        /*000c*/ 	.word	0x00000000
        /*0010*/ 	.short	0x0002
        /*0012*/ 	.short	0x0010
        /*0014*/ 	.byte	0x00, 0xf0, 0x11, 0x00


	//----- nvinfo : EIATTR_KPARAM_INFO
	.align		4
.L_9:
        /*0018*/ 	.byte	0x04, 0x17
        /*001a*/ 	.short	(.L_11 - .L_10)
.L_10:
        /*001c*/ 	.word	0x00000000
        /*0020*/ 	.short	0x0001
        /*0022*/ 	.short	0x0008
        /*0024*/ 	.byte	0x00, 0xf5, 0x21, 0x00


	//----- nvinfo : EIATTR_KPARAM_INFO
	.align		4
.L_11:
        /*0028*/ 	.byte	0x04, 0x17
        /*002a*/ 	.short	(.L_13 - .L_12)
.L_12:
        /*002c*/ 	.word	0x00000000
        /*0030*/ 	.short	0x0000
        /*0032*/ 	.short	0x0000
        /*0034*/ 	.byte	0x00, 0xf5, 0x21, 0x00


	//----- nvinfo : EIATTR_SPARSE_MMA_MASK
	.align		4
.L_13:
        /*0038*/ 	.byte	0x03, 0x50
        /*003a*/ 	.short	0x0000


	//----- nvinfo : EIATTR_MAXREG_COUNT
	.align		4
        /*003c*/ 	.byte	0x03, 0x1b
        /*003e*/ 	.short	0x00ff


	//----- nvinfo : EIATTR_MERCURY_ISA_VERSION
	.align		4
        /*0040*/ 	.byte	0x03, 0x5f
        /*0042*/ 	.short	0x0101


	//----- nvinfo : EIATTR_INT_WARP_WIDE_INSTR_OFFSETS
	.align		4
        /*0044*/ 	.byte	0x04, 0x31
        /*0046*/ 	.short	(.L_15 - .L_14)


	//   ....[0]....
.L_14:
        /*0048*/ 	.word	0x00000120


	//----- nvinfo : EIATTR_VRC_CTA_INIT_COUNT
	.align		4
.L_15:
        /*004c*/ 	.byte	0x02, 0x4a
	.zero		1
	.zero		1


	//----- nvinfo : EIATTR_EXIT_INSTR_OFFSETS
	.align		4
        /*0050*/ 	.byte	0x04, 0x1c
        /*0052*/ 	.short	(.L_17 - .L_16)


	//   ....[0]....
.L_16:
        /*0054*/ 	.word	0x00000030


	//   ....[1]....
        /*0058*/ 	.word	0x000001b0


	//----- nvinfo : EIATTR_CRS_STACK_SIZE
	.align		4
.L_17:
        /*005c*/ 	.byte	0x04, 0x1e
        /*005e*/ 	.short	(.L_19 - .L_18)
.L_18:
        /*0060*/ 	.word	0x00000000


	//----- nvinfo : EIATTR_CBANK_PARAM_SIZE
	.align		4
.L_19:
        /*0064*/ 	.byte	0x03, 0x19
        /*0066*/ 	.short	0x0014


	//----- nvinfo : EIATTR_PARAM_CBANK
	.align		4
        /*0068*/ 	.byte	0x04, 0x0a
        /*006a*/ 	.short	(.L_21 - .L_20)
	.align		4
.L_20:
        /*006c*/ 	.word	index@(.nv.constant0._Z9lock_demoPiS_i)
        /*0070*/ 	.short	0x0380
        /*0072*/ 	.short	0x0014


	//----- nvinfo : EIATTR_SW_WAR
	.align		4
.L_21:
        /*0074*/ 	.byte	0x04, 0x36
        /*0076*/ 	.short	(.L_23 - .L_22)
.L_22:
        /*0078*/ 	.word	0x00000008
.L_23:


//--------------------- .nv.callgraph             --------------------------
	.section	.nv.callgraph,"",@"SHT_CUDA_CALLGRAPH"
	.align	4
	.sectionentsize	8
	.align		4
        /*0000*/ 	.word	0x00000000
	.align		4
        /*0004*/ 	.word	0xffffffff
	.align		4
        /*0008*/ 	.word	0x00000000
	.align		4
        /*000c*/ 	.word	0xfffffffe
	.align		4
        /*0010*/ 	.word	0x00000000
	.align		4
        /*0014*/ 	.word	0xfffffffd
	.align		4
        /*0018*/ 	.word	0x00000000
	.align		4
        /*001c*/ 	.word	0xfffffffc


//--------------------- .text._Z9lock_demoPiS_i   --------------------------
	.section	.text._Z9lock_demoPiS_i,"ax",@progbits
	.align	128
        .global         _Z9lock_demoPiS_i
        .type           _Z9lock_demoPiS_i,@function
        .size           _Z9lock_demoPiS_i,(.L_x_4 - _Z9lock_demoPiS_i)
        .other          _Z9lock_demoPiS_i,@"STO_CUDA_ENTRY STV_DEFAULT"
_Z9lock_demoPiS_i:
.text._Z9lock_demoPiS_i:
[----:B------:R-:W-:Y:S08]  /*0000*/  LDC R1, c[0x0][0x37c] ;  /* 0x0000df00ff017b82 */ /* 0x000ff00000000800 */
[----:B------:R-:W0:Y:S02]  /*0010*/  LDC R0, c[0x0][0x390] ;  /* 0x0000e400ff007b82 */ /* 0x000e240000000800 */
[----:B0-----:R-:W-:-:S13]  /*0020*/  ISETP.GE.AND P0, PT, R0, 0x1, PT ;  /* 0x000000010000780c */ /* 0x001fda0003f06270 */
[----:B------:R-:W-:Y:S05]  /*0030*/  @!P0 EXIT ;  /* 0x000000000000894d */ /* 0x000fea0003800000 */
[----:B------:R-:W0:Y:S01]  /*0040*/  LDC.64 R2, c[0x0][0x380] ;  /* 0x0000e000ff027b82 */ /* 0x000e220000000a00 */
[----:B------:R-:W-:Y:S01]  /*0050*/  IMAD.MOV.U32 R0, RZ, RZ, RZ ;  /* 0x000000ffff007224 */ /* 0x000fe200078e00ff */
[----:B------:R-:W1:Y:S01]  /*0060*/  LDCU.64 UR4, c[0x0][0x358] ;  /* 0x00006b00ff0477ac */ /* 0x000e620008000a00 */
[----:B------:R-:W-:Y:S01]  /*0070*/  IMAD.MOV.U32 R9, RZ, RZ, 0x1 ;  /* 0x00000001ff097424 */ /* 0x000fe200078e00ff */
[----:B------:R-:W2:Y:S04]  /*0080*/  LDCU UR8, c[0x0][0x390] ;  /* 0x00007200ff0877ac */ /* 0x000ea80008000800 */
[----:B------:R-:W3:Y:S02]  /*0090*/  LDC.64 R4, c[0x0][0x388] ;  /* 0x0000e200ff047b82 */ /* 0x000ee40000000a00 */
.L_x_2:
[----:B-----5:R-:W-:Y:S01]  /*00a0*/  BSSY B0, `(.L_x_0) ;  /* 0x0000006000007945 */ /* 0x020fe20003800000 */
.L_x_1:
[----:B------:R-:W-:Y:S01]  /*00b0*/  IMAD.MOV.U32 R8, RZ, RZ, RZ ;  /* 0x000000ffff087224 */ /* 0x000fe200078e00ff */
[----:B------:R-:W-:Y:S05]  /*00c0*/  YIELD ;  /* 0x0000000000007946 */ /* 0x000fea0003800000 */
[----:B0-----:R-:W4:Y:S02]  /*00d0*/  ATOMG.E.CAS.STRONG.GPU PT, R6, [R2], R8, R9 ;  /* 0x00000008020673a9 */ /* 0x001f2400001ee109 */
[----:B----4-:R-:W-:-:S13]  /*00e0*/  ISETP.NE.AND P0, PT, R6, RZ, PT ;  /* 0x000000ff0600720c */ /* 0x010fda0003f05270 */
[----:B------:R-:W-:Y:S05]  /*00f0*/  @P0 BRA `(.L_x_1) ;  /* 0xfffffffc00ec0947 */ /* 0x000fea000383ffff */
[----:B-12---:R-:W-:Y:S05]  /*0100*/  BSYNC B0 ;  /* 0x0000000000007941 */ /* 0x006fea0003800000 */
.L_x_0:
[----:B------:R-:W0:Y:S01]  /*0110*/  S2R R6, SR_LANEID ;  /* 0x0000000000067919 */ /* 0x000e220000000000 */
[----:B------:R-:W-:Y:S02]  /*0120*/  VOTEU.ANY UR6, UPT, PT ;  /* 0x0000000000067886 */ /* 0x000fe400038e0100 */
[----:B------:R-:W-:Y:S02]  /*0130*/  UFLO.U32 UR7, UR6 ;  /* 0x00000006000772bd */ /* 0x000fe400080e0000 */
[----:B------:R-:W3:Y:S01]  /*0140*/  POPC R7, UR6 ;  /* 0x0000000600077d09 */ /* 0x000ee20008000000 */
[----:B------:R-:W-:-:S03]  /*0150*/  VIADD R0, R0, 0x1 ;  /* 0x0000000100007836 */ /* 0x000fc60000000000 */
[----:B0-----:R-:W-:-:S13]  /*0160*/  ISETP.EQ.U32.AND P0, PT, R6, UR7, PT ;  /* 0x0000000706007c0c */ /* 0x001fda000bf02070 */
[----:B---3--:R4:W-:Y:S01]  /*0170*/  @P0 REDG.E.ADD.STRONG.GPU desc[UR4][R4.64], R7 ;  /* 0x000000070400098e */ /* 0x0089e2000c12e104 */
[----:B------:R-:W-:-:S03]  /*0180*/  ISETP.NE.AND P0, PT, R0, UR8, PT ;  /* 0x0000000800007c0c */ /* 0x000fc6000bf05270 */
[----:B------:R4:W5:Y:S10]  /*0190*/  ATOMG.E.EXCH.STRONG.GPU PT, RZ, desc[UR4][R2.64], RZ ;  /* 0x800000ff02ff79a8 */ /* 0x000974000c1ef104 */
[----:B----4-:R-:W-:Y:S05]  /*01a0*/  @P0 BRA `(.L_x_2) ;  /* 0xfffffffc00bc0947 */ /* 0x010fea000383ffff */
[----:B------:R-:W-:Y:S05]  /*01b0*/  EXIT ;  /* 0x000000000000794d */ /* 0x000fea0003800000 */
.L_x_3:
[----:B------:R-:W-:-:S00]  /*01c0*/  BRA `(.L_x_3) ;  /* 0xfffffffc00fc7947 */ /* 0x000fc0000383ffff */
[----:B------:R-:W-:-:S00]  /*01d0*/  NOP ;  /* 0x0000000000007918 */ /* 0x000fc00000000000 */
        /* <DEDUP_REMOVED lines=10> */
.L_x_4:


//--------------------- .nv.shared.reserved.0     --------------------------
	.section	.nv.shared.reserved.0,"aw",@nobits
	.weak		__nv_reservedSMEM_offset_0_alias
	.size		__nv_reservedSMEM_offset_0_alias, 0, 64
	.other		__nv_reservedSMEM_offset_0_alias,@"STO_CUDA_RESERVED_SHARED STV_DEFAULT"
__nv_reservedSMEM_offset_0_alias:
	.zero		0
	.zero		64


//--------------------- .nv.constant0._Z9lock_demoPiS_i --------------------------
	.section	.nv.constant0._Z9lock_demoPiS_i,"a",@progbits
	.sectionflags	@""
	.align	4
.nv.constant0._Z9lock_demoPiS_i:
	.zero		916


//--------------------- SYMBOLS --------------------------

	.type		.nv.reservedSmem.offset0,@object
	.size		.nv.reservedSmem.offset0,0x4
